//
// Generated by NVIDIA NVVM Compiler
//
// Compiler Build ID: CL-36424714
// Cuda compilation tools, release 13.0, V13.0.88
// Based on NVVM 20.0.0
//

.version 9.0
.target sm_100
.address_size 64

	// .globl	_Z7dkernelPjji

.visible .entry _Z7dkernelPjji(
	.param .u64 .ptr .align 1 _Z7dkernelPjji_param_0,
	.param .u32 _Z7dkernelPjji_param_1,
	.param .u32 _Z7dkernelPjji_param_2
)
{
	.reg .pred 	%p<6>;
	.reg .b32 	%r<16>;
	.reg .b64 	%rd<5>;

	ld.param.u64 	%rd1, [_Z7dkernelPjji_param_0];
	ld.param.u32 	%r8, [_Z7dkernelPjji_param_2];
	cvta.to.global.u64 	%rd2, %rd1;
	mov.u32 	%r9, %ctaid.x;
	mov.u32 	%r10, %ntid.x;
	mov.u32 	%r11, %tid.x;
	mad.lo.s32 	%r12, %r9, %r10, %r11;
	mul.wide.u32 	%rd3, %r12, 4;
	add.s64 	%rd4, %rd2, %rd3;
	st.global.u32 	[%rd4], %r12;
	setp.lt.s32 	%p1, %r8, 1;
	@%p1 bra 	$L__BB0_7;
	and.b32  	%r1, %r8, 3;
	setp.lt.u32 	%p2, %r8, 4;
	@%p2 bra 	$L__BB0_4;
	and.b32  	%r13, %r8, 2147483644;
	neg.s32 	%r14, %r13;
$L__BB0_3:
	bar.sync 	0;
	bar.sync 	0;
	bar.sync 	0;
	bar.sync 	0;
	add.s32 	%r14, %r14, 4;
	setp.ne.s32 	%p3, %r14, 0;
	@%p3 bra 	$L__BB0_3;
$L__BB0_4:
	setp.eq.s32 	%p4, %r1, 0;
	@%p4 bra 	$L__BB0_7;
	neg.s32 	%r15, %r1;
$L__BB0_6:
	.pragma "nounroll";
	bar.sync 	0;
	add.s32 	%r15, %r15, 1;
	setp.ne.s32 	%p5, %r15, 0;
	@%p5 bra 	$L__BB0_6;
$L__BB0_7:
	ret;

}


// ===== COMPILED SASS (sm_100) =====

	.target	sm_100

	.elftype	@"ET_EXEC"


//--------------------- .note.nv.tkinfo           --------------------------
	.section	.note.nv.tkinfo,"",@"SHT_NOTE"
	.sectionflags	@"SHF_NOTE_NV_TKINFO"
	.tkinfo
        /*0018*/ 	.word	0x00000002
        /*0030*/ 	.string	""
        /*0030*/ 	.string	"ptxas"
        /*0030*/ 	.string	"Cuda compilation tools, release 13.0, V13.0.88"
        /*0030*/ 	.string	"Build cuda_13.0.r13.0/compiler.36424714_0"
        /*0030*/ 	.string	"-arch sm_100 -m 64 "



//--------------------- .note.nv.cuinfo           --------------------------
	.section	.note.nv.cuinfo,"",@"SHT_NOTE"
	.sectionflags	@"SHF_NOTE_NV_CUINFO"
        /*0018*/ 	.short	0x0002
        /*001a*/ 	.short	0x0064
        /*001c*/ 	.short	0x0082
	.zero		2


//--------------------- .nv.info                  --------------------------
	.section	.nv.info,"",@"SHT_CUDA_INFO"
	.align	4


	//----- nvinfo : EIATTR_REGCOUNT
	.align		4
        /*0000*/ 	.byte	0x04, 0x2f
        /*0002*/ 	.short	(.L_1 - .L_0)
	.align		4
.L_0:
        /*0004*/ 	.word	index@(_Z7dkernelPjji)
        /*0008*/ 	.word	0x00000008


	//----- nvinfo : EIATTR_FRAME_SIZE
	.align		4
.L_1:
        /*000c*/ 	.byte	0x04, 0x11
        /*000e*/ 	.short	(.L_3 - .L_2)
	.align		4
.L_2:
        /*0010*/ 	.word	index@(_Z7dkernelPjji)
        /*0014*/ 	.word	0x00000000


	//----- nvinfo : EIATTR_MIN_STACK_SIZE
	.align		4
.L_3:
        /*0018*/ 	.byte	0x04, 0x12
        /*001a*/ 	.short	(.L_5 - .L_4)
	.align		4
.L_4:
        /*001c*/ 	.word	index@(_Z7dkernelPjji)
        /*0020*/ 	.word	0x00000000
.L_5:


//--------------------- .nv.compat                --------------------------
	.section	.nv.compat,"",@"SHT_CUDA_COMPAT_INFO"
	.align	4
        /*0000*/ 	.byte	0x02, 0x09, 0x00, 0x00, 0x02, 0x02, 0x01, 0x00, 0x02, 0x05, 0x05, 0x00, 0x03, 0x07, 0x01, 0x01
        /*0010*/ 	.byte	0x02, 0x03, 0x00, 0x00, 0x02, 0x06, 0x01, 0x00, 0x04, 0x0b, 0x08, 0x00, 0x09, 0x00, 0x00, 0x00
        /*0020*/ 	.byte	0x00, 0x00, 0x00, 0x00


//--------------------- .nv.info._Z7dkernelPjji   --------------------------
	.section	.nv.info._Z7dkernelPjji,"",@"SHT_CUDA_INFO"
	.sectionflags	@""
	.align	4


	//----- nvinfo : EIATTR_CUDA_API_VERSION
	.align		4
        /*0000*/ 	.byte	0x04, 0x37
        /*0002*/ 	.short	(.L_7 - .L_6)
.L_6:
        /*0004*/ 	.word	0x00000082


	//----- nvinfo : EIATTR_KPARAM_INFO
	.align		4
.L_7:
        /*0008*/ 	.byte	0x04, 0x17
        /*000a*/ 	.short	(.L_9 - .L_8)
.L_8:
        /*000c*/ 	.word	0x00000000
        /*0010*/ 	.short	0x0002
        /*0012*/ 	.short	0x000c
        /*0014*/ 	.byte	0x00, 0xf0, 0x11, 0x00


	//----- nvinfo : EIATTR_KPARAM_INFO
	.align		4
.L_9:
        /*0018*/ 	.byte	0x04, 0x17
        /*001a*/ 	.short	(.L_11 - .L_10)
.L_10:
        /*001c*/ 	.word	0x00000000
        /*0020*/ 	.short	0x0001
        /*0022*/ 	.short	0x0008
        /*0024*/ 	.byte	0x00, 0xf0, 0x11, 0x00


	//----- nvinfo : EIATTR_KPARAM_INFO
	.align		4
.L_11:
        /*0028*/ 	.byte	0x04, 0x17
        /*002a*/ 	.short	(.L_13 - .L_12)
.L_12:
        /*002c*/ 	.word	0x00000000
        /*0030*/ 	.short	0x0000
        /*0032*/ 	.short	0x0000
        /*0034*/ 	.byte	0x00, 0xf5, 0x21, 0x00


	//----- nvinfo : EIATTR_SPARSE_MMA_MASK
	.align		4
.L_13:
        /*0038*/ 	.byte	0x03, 0x50
        /*003a*/ 	.short	0x0000


	//----- nvinfo : EIATTR_MAXREG_COUNT
	.align		4
        /*003c*/ 	.byte	0x03, 0x1b
        /*003e*/ 	.short	0x00ff


	//----- nvinfo : EIATTR_NUM_BARRIERS
	.align		4
        /*0040*/ 	.byte	0x02, 0x4c
        /*0042*/ 	.byte	0x01
	.zero		1


	//----- nvinfo : EIATTR_MERCURY_ISA_VERSION
	.align		4
        /*0044*/ 	.byte	0x03, 0x5f
        /*0046*/ 	.short	0x0101


	//----- nvinfo : EIATTR_VRC_CTA_INIT_COUNT
	.align		4
        /*0048*/ 	.byte	0x02, 0x4a
	.zero		1
	.zero		1


	//----- nvinfo : EIATTR_EXIT_INSTR_OFFSETS
	.align		4
        /*004c*/ 	.byte	0x04, 0x1c
        /*004e*/ 	.short	(.L_15 - .L_14)


	//   ....[0]....
.L_14:
        /*0050*/ 	.word	0x000000b0


	//   ....[1]....
        /*0054*/ 	.word	0x00000420


	//   ....[2]....
        /*0058*/ 	.word	0x00000480


	//----- nvinfo : EIATTR_CBANK_PARAM_SIZE
	.align		4
.L_15:
        /*005c*/ 	.byte	0x03, 0x19
        /*005e*/ 	.short	0x0010


	//----- nvinfo : EIATTR_PARAM_CBANK
	.align		4
        /*0060*/ 	.byte	0x04, 0x0a
        /*0062*/ 	.short	(.L_17 - .L_16)
	.align		4
.L_16:
        /*0064*/ 	.word	index@(.nv.constant0._Z7dkernelPjji)
        /*0068*/ 	.short	0x0380
        /*006a*/ 	.short	0x0010


	//----- nvinfo : EIATTR_SW_WAR
	.align		4
.L_17:
        /*006c*/ 	.byte	0x04, 0x36
        /*006e*/ 	.short	(.L_19 - .L_18)
.L_18:
        /*0070*/ 	.word	0x00000008
.L_19:


//--------------------- .nv.callgraph             --------------------------
	.section	.nv.callgraph,"",@"SHT_CUDA_CALLGRAPH"
	.align	4
	.sectionentsize	8
	.align		4
        /*0000*/ 	.word	0x00000000
	.align		4
        /*0004*/ 	.word	0xffffffff
	.align		4
        /*0008*/ 	.word	0x00000000
	.align		4
        /*000c*/ 	.word	0xfffffffe
	.align		4
        /*0010*/ 	.word	0x00000000
	.align		4
        /*0014*/ 	.word	0xfffffffd
	.align		4
        /*0018*/ 	.word	0x00000000
	.align		4
        /*001c*/ 	.word	0xfffffffc


//--------------------- .text._Z7dkernelPjji      --------------------------
	.section	.text._Z7dkernelPjji,"ax",@progbits
	.align	128
        .global         _Z7dkernelPjji
        .type           _Z7dkernelPjji,@function
        .size           _Z7dkernelPjji,(.L_x_7 - _Z7dkernelPjji)
        .other          _Z7dkernelPjji,@"STO_CUDA_ENTRY STV_DEFAULT"
_Z7dkernelPjji:
.text._Z7dkernelPjji:
[----:B------:R-:W-:Y:S01]  /*0000*/  LDC R1, c[0x0][0x37c] ;  /* 0x0000df00ff017b82 */ /* 0x000fe20000000800 */
[----:B------:R-:W0:Y:S07]  /*0010*/  S2R R0, SR_TID.X ;  /* 0x0000000000007919 */ /* 0x000e2e0000002100 */
[----:B------:R-:W1:Y:S01]  /*0020*/  LDC R4, c[0x0][0x38c] ;  /* 0x0000e300ff047b82 */ /* 0x000e620000000800 */
[----:B------:R-:W2:Y:S07]  /*0030*/  LDCU.64 UR4, c[0x0][0x358] ;  /* 0x00006b00ff0477ac */ /* 0x000eae0008000a00 */
[----:B------:R-:W0:Y:S08]  /*0040*/  S2UR UR6, SR_CTAID.X ;  /* 0x00000000000679c3 */ /* 0x000e300000002500 */
[----:B------:R-:W0:Y:S08]  /*0050*/  LDC R5, c[0x0][0x360] ;  /* 0x0000d800ff057b82 */ /* 0x000e300000000800 */
[----:B------:R-:W3:Y:S01]  /*0060*/  LDC.64 R2, c[0x0][0x380] ;  /* 0x0000e000ff027b82 */ /* 0x000ee20000000a00 */
[----:B-1----:R-:W-:Y:S01]  /*0070*/  ISETP.GE.AND P0, PT, R4, 0x1, PT ;  /* 0x000000010400780c */ /* 0x002fe20003f06270 */
[----:B0-----:R-:W-:-:S04]  /*0080*/  IMAD R5, R5, UR6, R0 ;  /* 0x0000000605057c24 */ /* 0x001fc8000f8e0200 */
[----:B---3--:R-:W-:-:S05]  /*0090*/  IMAD.WIDE.U32 R2, R5, 0x4, R2 ;  /* 0x0000000405027825 */ /* 0x008fca00078e0002 */
[----:B--2---:R0:W-:Y:S03]  /*00a0*/  STG.E desc[UR4][R2.64], R5 ;  /* 0x0000000502007986 */ /* 0x0041e6000c101904 */
[----:B------:R-:W-:Y:S05]  /*00b0*/  @!P0 EXIT ;  /* 0x000000000000894d */ /* 0x000fea0003800000 */
[C---:B------:R-:W-:Y:S02]  /*00c0*/  ISETP.GE.U32.AND P0, PT, R4.reuse, 0x4, PT ;  /* 0x000000040400780c */ /* 0x040fe40003f06070 */
[----:B------:R-:W-:-:S11]  /*00d0*/  LOP3.LUT R0, R4, 0x3, RZ, 0xc0, !PT ;  /* 0x0000000304007812 */ /* 0x000fd600078ec0ff */
[----:B------:R-:W-:Y:S05]  /*00e0*/  @!P0 BRA `(.L_x_0) ;  /* 0x0000000000c88947 */ /* 0x000fea0003800000 */
[----:B0-----:R-:W-:-:S05]  /*00f0*/  LOP3.LUT R2, R4, 0x7ffffffc, RZ, 0xc0, !PT ;  /* 0x7ffffffc04027812 */ /* 0x001fca00078ec0ff */
[----:B------:R-:W-:-:S05]  /*0100*/  IMAD.MOV R2, RZ, RZ, -R2 ;  /* 0x000000ffff027224 */ /* 0x000fca00078e0a02 */
[----:B------:R-:W-:-:S13]  /*0110*/  ISETP.GE.AND P0, PT, R2, RZ, PT ;  /* 0x000000ff0200720c */ /* 0x000fda0003f06270 */
[----:B------:R-:W-:Y:S05]  /*0120*/  @P0 BRA `(.L_x_1) ;  /* 0x00000000009c0947 */ /* 0x000fea0003800000 */
[----:B------:R-:W-:Y:S01]  /*0130*/  IMAD.MOV R3, RZ, RZ, -R2 ;  /* 0x000000ffff037224 */ /* 0x000fe200078e0a02 */
[----:B------:R-:W-:-:S04]  /*0140*/  PLOP3.LUT P0, PT, PT, PT, PT, 0x80, 0x8 ;  /* 0x000000000008781c */ /* 0x000fc80003f0f070 */
[----:B------:R-:W-:-:S13]  /*0150*/  ISETP.GT.AND P1, PT, R3, 0xc, PT ;  /* 0x0000000c0300780c */ /* 0x000fda0003f24270 */
[----:B------:R-:W-:Y:S05]  /*0160*/  @!P1 BRA `(.L_x_2) ;  /* 0x0000000000509947 */ /* 0x000fea0003800000 */
[----:B------:R-:W-:-:S13]  /*0170*/  PLOP3.LUT P0, PT, PT, PT, PT, 0x8, 0x80 ;  /* 0x000000000080781c */ /* 0x000fda0003f0e170 */
.L_x_3:
[----:B------:R-:W-:Y:S01]  /*0180*/  BAR.SYNC.DEFER_BLOCKING 0x0 ;  /* 0x0000000000007b1d */ /* 0x000fe20000010000 */
[----:B------:R-:W-:-:S07]  /*0190*/  VIADD R2, R2, 0x10 ;  /* 0x0000001002027836 */ /* 0x000fce0000000000 */
[----:B------:R-:W-:Y:S08]  /*01a0*/  BAR.SYNC.DEFER_BLOCKING 0x0 ;  /* 0x0000000000007b1d */ /* 0x000ff00000010000 */
        /* <DEDUP_REMOVED lines=13> */
[----:B------:R-:W-:Y:S01]  /*0280*/  BAR.SYNC.DEFER_BLOCKING 0x0 ;  /* 0x0000000000007b1d */ /* 0x000fe20000010000 */
[----:B------:R-:W-:-:S13]  /*0290*/  ISETP.GE.AND P1, PT, R2, -0xc, PT ;  /* 0xfffffff40200780c */ /* 0x000fda0003f26270 */
[----:B------:R-:W-:Y:S05]  /*02a0*/  @!P1 BRA `(.L_x_3) ;  /* 0xfffffffc00b49947 */ /* 0x000fea000383ffff */
.L_x_2:
[----:B------:R-:W-:-:S05]  /*02b0*/  IMAD.MOV R3, RZ, RZ, -R2 ;  /* 0x000000ffff037224 */ /* 0x000fca00078e0a02 */
[----:B------:R-:W-:-:S13]  /*02c0*/  ISETP.GT.AND P1, PT, R3, 0x4, PT ;  /* 0x000000040300780c */ /* 0x000fda0003f24270 */
[----:B------:R-:W-:Y:S05]  /*02d0*/  @!P1 BRA `(.L_x_4) ;  /* 0x0000000000289947 */ /* 0x000fea0003800000 */
        /* <DEDUP_REMOVED lines=8> */
[----:B------:R-:W-:Y:S01]  /*0360*/  PLOP3.LUT P0, PT, PT, PT, PT, 0x8, 0x80 ;  /* 0x000000000080781c */ /* 0x000fe20003f0e170 */
[----:B------:R-:W-:-:S12]  /*0370*/  VIADD R2, R2, 0x8 ;  /* 0x0000000802027836 */ /* 0x000fd80000000000 */
.L_x_4:
[----:B------:R-:W-:-:S13]  /*0380*/  ISETP.NE.OR P0, PT, R2, RZ, P0 ;  /* 0x000000ff0200720c */ /* 0x000fda0000705670 */
[----:B------:R-:W-:Y:S05]  /*0390*/  @!P0 BRA `(.L_x_0) ;  /* 0x00000000001c8947 */ /* 0x000fea0003800000 */
.L_x_1:
[----:B------:R-:W-:Y:S01]  /*03a0*/  BAR.SYNC.DEFER_BLOCKING 0x0 ;  /* 0x0000000000007b1d */ /* 0x000fe20000010000 */
[----:B------:R-:W-:-:S07]  /*03b0*/  VIADD R2, R2, 0x4 ;  /* 0x0000000402027836 */ /* 0x000fce0000000000 */
[----:B------:R-:W-:Y:S08]  /*03c0*/  BAR.SYNC.DEFER_BLOCKING 0x0 ;  /* 0x0000000000007b1d */ /* 0x000ff00000010000 */
[----:B------:R-:W-:Y:S08]  /*03d0*/  BAR.SYNC.DEFER_BLOCKING 0x0 ;  /* 0x0000000000007b1d */ /* 0x000ff00000010000 */
[----:B------:R-:W-:Y:S01]  /*03e0*/  BAR.SYNC.DEFER_BLOCKING 0x0 ;  /* 0x0000000000007b1d */ /* 0x000fe20000010000 */
[----:B------:R-:W-:-:S13]  /*03f0*/  ISETP.NE.AND P0, PT, R2, RZ, PT ;  /* 0x000000ff0200720c */ /* 0x000fda0003f05270 */
[----:B------:R-:W-:Y:S05]  /*0400*/  @P0 BRA `(.L_x_1) ;  /* 0xfffffffc00e40947 */ /* 0x000fea000383ffff */
.L_x_0:
[----:B------:R-:W-:-:S13]  /*0410*/  ISETP.NE.AND P0, PT, R0, RZ, PT ;  /* 0x000000ff0000720c */ /* 0x000fda0003f05270 */
[----:B------:R-:W-:Y:S05]  /*0420*/  @!P0 EXIT ;  /* 0x000000000000894d */ /* 0x000fea0003800000 */
[----:B------:R-:W-:-:S07]  /*0430*/  IMAD.MOV R0, RZ, RZ, -R0 ;  /* 0x000000ffff007224 */ /* 0x000fce00078e0a00 */
.L_x_5:
[----:B------:R-:W-:Y:S01]  /*0440*/  VIADD R0, R0, 0x1 ;  /* 0x0000000100007836 */ /* 0x000fe20000000000 */
[----:B------:R-:W-:Y:S04]  /*0450*/  BAR.SYNC.DEFER_BLOCKING 0x0 ;  /* 0x0000000000007b1d */ /* 0x000fe80000010000 */
[----:B------:R-:W-:-:S13]  /*0460*/  ISETP.NE.AND P0, PT, R0, RZ, PT ;  /* 0x000000ff0000720c */ /* 0x000fda0003f05270 */
[----:B------:R-:W-:Y:S05]  /*0470*/  @P0 BRA `(.L_x_5) ;  /* 0xfffffffc00f00947 */ /* 0x000fea000383ffff */
[----:B------:R-:W-:Y:S05]  /*0480*/  EXIT ;  /* 0x000000000000794d */ /* 0x000fea0003800000 */
.L_x_6:
[----:B------:R-:W-:-:S00]  /*0490*/  BRA `(.L_x_6) ;  /* 0xfffffffc00fc7947 */ /* 0x000fc0000383ffff */
[----:B------:R-:W-:-:S00]  /*04a0*/  NOP ;  /* 0x0000000000007918 */ /* 0x000fc00000000000 */
        /* <DEDUP_REMOVED lines=13> */
.L_x_7:


//--------------------- .nv.shared.reserved.0     --------------------------
	.section	.nv.shared.reserved.0,"aw",@nobits
	.weak		__nv_reservedSMEM_offset_0_alias
	.size		__nv_reservedSMEM_offset_0_alias, 0, 64
	.other		__nv_reservedSMEM_offset_0_alias,@"STO_CUDA_RESERVED_SHARED STV_DEFAULT"
__nv_reservedSMEM_offset_0_alias:
	.zero		0
	.zero		64


//--------------------- .nv.constant0._Z7dkernelPjji --------------------------
	.section	.nv.constant0._Z7dkernelPjji,"a",@progbits
	.sectionflags	@""
	.align	4
.nv.constant0._Z7dkernelPjji:
	.zero		912


//--------------------- SYMBOLS --------------------------

	.type		.nv.reservedSmem.offset0,@object
	.size		.nv.reservedSmem.offset0,0x4
